//
// Generated by NVIDIA NVVM Compiler
//
// Compiler Build ID: CL-36424714
// Cuda compilation tools, release 13.0, V13.0.88
// Based on NVVM 20.0.0
//

.version 9.0
.target sm_100
.address_size 64

	// .globl	_Z8map_tileP6uchar4S0_iiii

.visible .entry _Z8map_tileP6uchar4S0_iiii(
	.param .u64 .ptr .align 1 _Z8map_tileP6uchar4S0_iiii_param_0,
	.param .u64 .ptr .align 1 _Z8map_tileP6uchar4S0_iiii_param_1,
	.param .u32 _Z8map_tileP6uchar4S0_iiii_param_2,
	.param .u32 _Z8map_tileP6uchar4S0_iiii_param_3,
	.param .u32 _Z8map_tileP6uchar4S0_iiii_param_4,
	.param .u32 _Z8map_tileP6uchar4S0_iiii_param_5
)
{
	.reg .pred 	%p<4>;
	.reg .b32 	%r<11>;
	.reg .b64 	%rd<8>;

	ld.param.u64 	%rd1, [_Z8map_tileP6uchar4S0_iiii_param_0];
	ld.param.u64 	%rd2, [_Z8map_tileP6uchar4S0_iiii_param_1];
	ld.param.u32 	%r3, [_Z8map_tileP6uchar4S0_iiii_param_2];
	ld.param.u32 	%r4, [_Z8map_tileP6uchar4S0_iiii_param_3];
	ld.param.u32 	%r5, [_Z8map_tileP6uchar4S0_iiii_param_4];
	ld.param.u32 	%r6, [_Z8map_tileP6uchar4S0_iiii_param_5];
	mov.u32 	%r7, %tid.y;
	add.s32 	%r1, %r6, %r7;
	setp.gt.u32 	%p1, %r1, %r4;
	mov.u32 	%r8, %tid.x;
	add.s32 	%r2, %r5, %r8;
	setp.gt.u32 	%p2, %r2, %r3;
	or.pred  	%p3, %p2, %p1;
	@%p3 bra 	$L__BB0_2;
	cvta.to.global.u64 	%rd3, %rd1;
	cvta.to.global.u64 	%rd4, %rd2;
	mad.lo.s32 	%r9, %r1, %r3, %r2;
	mul.wide.s32 	%rd5, %r9, 4;
	add.s64 	%rd6, %rd4, %rd5;
	add.s64 	%rd7, %rd3, %rd5;
	ld.global.u32 	%r10, [%rd7];
	st.global.u32 	[%rd6], %r10;
$L__BB0_2:
	ret;

}


// ===== COMPILED SASS (sm_100) =====

	.target	sm_100

	.elftype	@"ET_EXEC"


//--------------------- .note.nv.tkinfo           --------------------------
	.section	.note.nv.tkinfo,"",@"SHT_NOTE"
	.sectionflags	@"SHF_NOTE_NV_TKINFO"
	.tkinfo
        /*0018*/ 	.word	0x00000002
        /*0030*/ 	.string	""
        /*0030*/ 	.string	"ptxas"
        /*0030*/ 	.string	"Cuda compilation tools, release 13.0, V13.0.88"
        /*0030*/ 	.string	"Build cuda_13.0.r13.0/compiler.36424714_0"
        /*0030*/ 	.string	"-arch sm_100 -m 64 "



//--------------------- .note.nv.cuinfo           --------------------------
	.section	.note.nv.cuinfo,"",@"SHT_NOTE"
	.sectionflags	@"SHF_NOTE_NV_CUINFO"
        /*0018*/ 	.short	0x0002
        /*001a*/ 	.short	0x0064
        /*001c*/ 	.short	0x0082
	.zero		2


//--------------------- .nv.info                  --------------------------
	.section	.nv.info,"",@"SHT_CUDA_INFO"
	.align	4


	//----- nvinfo : EIATTR_REGCOUNT
	.align		4
        /*0000*/ 	.byte	0x04, 0x2f
        /*0002*/ 	.short	(.L_1 - .L_0)
	.align		4
.L_0:
        /*0004*/ 	.word	index@(_Z8map_tileP6uchar4S0_iiii)
        /*0008*/ 	.word	0x0000000a


	//----- nvinfo : EIATTR_FRAME_SIZE
	.align		4
.L_1:
        /*000c*/ 	.byte	0x04, 0x11
        /*000e*/ 	.short	(.L_3 - .L_2)
	.align		4
.L_2:
        /*0010*/ 	.word	index@(_Z8map_tileP6uchar4S0_iiii)
        /*0014*/ 	.word	0x00000000


	//----- nvinfo : EIATTR_MIN_STACK_SIZE
	.align		4
.L_3:
        /*0018*/ 	.byte	0x04, 0x12
        /*001a*/ 	.short	(.L_5 - .L_4)
	.align		4
.L_4:
        /*001c*/ 	.word	index@(_Z8map_tileP6uchar4S0_iiii)
        /*0020*/ 	.word	0x00000000
.L_5:


//--------------------- .nv.compat                --------------------------
	.section	.nv.compat,"",@"SHT_CUDA_COMPAT_INFO"
	.align	4
        /*0000*/ 	.byte	0x02, 0x09, 0x00, 0x00, 0x02, 0x02, 0x01, 0x00, 0x02, 0x05, 0x05, 0x00, 0x03, 0x07, 0x01, 0x01
        /*0010*/ 	.byte	0x02, 0x03, 0x00, 0x00, 0x02, 0x06, 0x01, 0x00, 0x04, 0x0b, 0x08, 0x00, 0x09, 0x00, 0x00, 0x00
        /*0020*/ 	.byte	0x00, 0x00, 0x00, 0x00


//--------------------- .nv.info._Z8map_tileP6uchar4S0_iiii --------------------------
	.section	.nv.info._Z8map_tileP6uchar4S0_iiii,"",@"SHT_CUDA_INFO"
	.sectionflags	@""
	.align	4


	//----- nvinfo : EIATTR_CUDA_API_VERSION
	.align		4
        /*0000*/ 	.byte	0x04, 0x37
        /*0002*/ 	.short	(.L_7 - .L_6)
.L_6:
        /*0004*/ 	.word	0x00000082


	//----- nvinfo : EIATTR_KPARAM_INFO
	.align		4
.L_7:
        /*0008*/ 	.byte	0x04, 0x17
        /*000a*/ 	.short	(.L_9 - .L_8)
.L_8:
        /*000c*/ 	.word	0x00000000
        /*0010*/ 	.short	0x0005
        /*0012*/ 	.short	0x001c
        /*0014*/ 	.byte	0x00, 0xf0, 0x11, 0x00


	//----- nvinfo : EIATTR_KPARAM_INFO
	.align		4
.L_9:
        /*0018*/ 	.byte	0x04, 0x17
        /*001a*/ 	.short	(.L_11 - .L_10)
.L_10:
        /*001c*/ 	.word	0x00000000
        /*0020*/ 	.short	0x0004
        /*0022*/ 	.short	0x0018
        /*0024*/ 	.byte	0x00, 0xf0, 0x11, 0x00


	//----- nvinfo : EIATTR_KPARAM_INFO
	.align		4
.L_11:
        /*0028*/ 	.byte	0x04, 0x17
        /*002a*/ 	.short	(.L_13 - .L_12)
.L_12:
        /*002c*/ 	.word	0x00000000
        /*0030*/ 	.short	0x0003
        /*0032*/ 	.short	0x0014
        /*0034*/ 	.byte	0x00, 0xf0, 0x11, 0x00


	//----- nvinfo : EIATTR_KPARAM_INFO
	.align		4
.L_13:
        /*0038*/ 	.byte	0x04, 0x17
        /*003a*/ 	.short	(.L_15 - .L_14)
.L_14:
        /*003c*/ 	.word	0x00000000
        /*0040*/ 	.short	0x0002
        /*0042*/ 	.short	0x0010
        /*0044*/ 	.byte	0x00, 0xf0, 0x11, 0x00


	//----- nvinfo : EIATTR_KPARAM_INFO
	.align		4
.L_15:
        /*0048*/ 	.byte	0x04, 0x17
        /*004a*/ 	.short	(.L_17 - .L_16)
.L_16:
        /*004c*/ 	.word	0x00000000
        /*0050*/ 	.short	0x0001
        /*0052*/ 	.short	0x0008
        /*0054*/ 	.byte	0x00, 0xf5, 0x21, 0x00


	//----- nvinfo : EIATTR_KPARAM_INFO
	.align		4
.L_17:
        /*0058*/ 	.byte	0x04, 0x17
        /*005a*/ 	.short	(.L_19 - .L_18)
.L_18:
        /*005c*/ 	.word	0x00000000
        /*0060*/ 	.short	0x0000
        /*0062*/ 	.short	0x0000
        /*0064*/ 	.byte	0x00, 0xf5, 0x21, 0x00


	//----- nvinfo : EIATTR_SPARSE_MMA_MASK
	.align		4
.L_19:
        /*0068*/ 	.byte	0x03, 0x50
        /*006a*/ 	.short	0x0000


	//----- nvinfo : EIATTR_MAXREG_COUNT
	.align		4
        /*006c*/ 	.byte	0x03, 0x1b
        /*006e*/ 	.short	0x00ff


	//----- nvinfo : EIATTR_MERCURY_ISA_VERSION
	.align		4
        /*0070*/ 	.byte	0x03, 0x5f
        /*0072*/ 	.short	0x0101


	//----- nvinfo : EIATTR_VRC_CTA_INIT_COUNT
	.align		4
        /*0074*/ 	.byte	0x02, 0x4a
	.zero		1
	.zero		1


	//----- nvinfo : EIATTR_EXIT_INSTR_OFFSETS
	.align		4
        /*0078*/ 	.byte	0x04, 0x1c
        /*007a*/ 	.short	(.L_21 - .L_20)


	//   ....[0]....
.L_20:
        /*007c*/ 	.word	0x00000080


	//   ....[1]....
        /*0080*/ 	.word	0x00000110


	//----- nvinfo : EIATTR_CBANK_PARAM_SIZE
	.align		4
.L_21:
        /*0084*/ 	.byte	0x03, 0x19
        /*0086*/ 	.short	0x0020


	//----- nvinfo : EIATTR_PARAM_CBANK
	.align		4
        /*0088*/ 	.byte	0x04, 0x0a
        /*008a*/ 	.short	(.L_23 - .L_22)
	.align		4
.L_22:
        /*008c*/ 	.word	index@(.nv.constant0._Z8map_tileP6uchar4S0_iiii)
        /*0090*/ 	.short	0x0380
        /*0092*/ 	.short	0x0020


	//----- nvinfo : EIATTR_SW_WAR
	.align		4
.L_23:
        /*0094*/ 	.byte	0x04, 0x36
        /*0096*/ 	.short	(.L_25 - .L_24)
.L_24:
        /*0098*/ 	.word	0x00000008
.L_25:


//--------------------- .nv.callgraph             --------------------------
	.section	.nv.callgraph,"",@"SHT_CUDA_CALLGRAPH"
	.align	4
	.sectionentsize	8
	.align		4
        /*0000*/ 	.word	0x00000000
	.align		4
        /*0004*/ 	.word	0xffffffff
	.align		4
        /*0008*/ 	.word	0x00000000
	.align		4
        /*000c*/ 	.word	0xfffffffe
	.align		4
        /*0010*/ 	.word	0x00000000
	.align		4
        /*0014*/ 	.word	0xfffffffd
	.align		4
        /*0018*/ 	.word	0x00000000
	.align		4
        /*001c*/ 	.word	0xfffffffc


//--------------------- .text._Z8map_tileP6uchar4S0_iiii --------------------------
	.section	.text._Z8map_tileP6uchar4S0_iiii,"ax",@progbits
	.align	128
        .global         _Z8map_tileP6uchar4S0_iiii
        .type           _Z8map_tileP6uchar4S0_iiii,@function
        .size           _Z8map_tileP6uchar4S0_iiii,(.L_x_1 - _Z8map_tileP6uchar4S0_iiii)
        .other          _Z8map_tileP6uchar4S0_iiii,@"STO_CUDA_ENTRY STV_DEFAULT"
_Z8map_tileP6uchar4S0_iiii:
.text._Z8map_tileP6uchar4S0_iiii:
[----:B------:R-:W-:Y:S01]  /*0000*/  LDC R1, c[0x0][0x37c] ;  /* 0x0000df00ff017b82 */ /* 0x000fe20000000800 */
[----:B------:R-:W0:Y:S01]  /*0010*/  S2R R0, SR_TID.Y ;  /* 0x0000000000007919 */ /* 0x000e220000002200 */
[----:B------:R-:W0:Y:S01]  /*0020*/  LDCU.128 UR8, c[0x0][0x390] ;  /* 0x00007200ff0877ac */ /* 0x000e220008000c00 */
[----:B------:R-:W1:Y:S01]  /*0030*/  S2R R3, SR_TID.X ;  /* 0x0000000000037919 */ /* 0x000e620000002100 */
[----:B0-----:R-:W-:Y:S02]  /*0040*/  IADD3 R0, PT, PT, R0, UR11, RZ ;  /* 0x0000000b00007c10 */ /* 0x001fe4000fffe0ff */
[----:B-1----:R-:W-:Y:S02]  /*0050*/  IADD3 R3, PT, PT, R3, UR10, RZ ;  /* 0x0000000a03037c10 */ /* 0x002fe4000fffe0ff */
[----:B------:R-:W-:-:S04]  /*0060*/  ISETP.GT.U32.AND P0, PT, R0, UR9, PT ;  /* 0x0000000900007c0c */ /* 0x000fc8000bf04070 */
[----:B------:R-:W-:-:S13]  /*0070*/  ISETP.GT.U32.OR P0, PT, R3, UR8, P0 ;  /* 0x0000000803007c0c */ /* 0x000fda0008704470 */
[----:B------:R-:W-:Y:S05]  /*0080*/  @P0 EXIT ;  /* 0x000000000000094d */ /* 0x000fea0003800000 */
[----:B------:R-:W0:Y:S01]  /*0090*/  LDC.64 R4, c[0x0][0x380] ;  /* 0x0000e000ff047b82 */ /* 0x000e220000000a00 */
[----:B------:R-:W1:Y:S01]  /*00a0*/  LDCU.64 UR4, c[0x0][0x358] ;  /* 0x00006b00ff0477ac */ /* 0x000e620008000a00 */
[----:B------:R-:W-:-:S06]  /*00b0*/  IMAD R7, R0, UR8, R3 ;  /* 0x0000000800077c24 */ /* 0x000fcc000f8e0203 */
[----:B------:R-:W2:Y:S01]  /*00c0*/  LDC.64 R2, c[0x0][0x388] ;  /* 0x0000e200ff027b82 */ /* 0x000ea20000000a00 */
[----:B0-----:R-:W-:-:S06]  /*00d0*/  IMAD.WIDE R4, R7, 0x4, R4 ;  /* 0x0000000407047825 */ /* 0x001fcc00078e0204 */
[----:B-1----:R-:W3:Y:S01]  /*00e0*/  LDG.E R5, desc[UR4][R4.64] ;  /* 0x0000000404057981 */ /* 0x002ee2000c1e1900 */
[----:B--2---:R-:W-:-:S05]  /*00f0*/  IMAD.WIDE R2, R7, 0x4, R2 ;  /* 0x0000000407027825 */ /* 0x004fca00078e0202 */
[----:B---3--:R-:W-:Y:S01]  /*0100*/  STG.E desc[UR4][R2.64], R5 ;  /* 0x0000000502007986 */ /* 0x008fe2000c101904 */
[----:B------:R-:W-:Y:S05]  /*0110*/  EXIT ;  /* 0x000000000000794d */ /* 0x000fea0003800000 */
.L_x_0:
[----:B------:R-:W-:-:S00]  /*0120*/  BRA `(.L_x_0) ;  /* 0xfffffffc00fc7947 */ /* 0x000fc0000383ffff */
[----:B------:R-:W-:-:S00]  /*0130*/  NOP ;  /* 0x0000000000007918 */ /* 0x000fc00000000000 */
        /* <DEDUP_REMOVED lines=12> */
.L_x_1:


//--------------------- .nv.shared.reserved.0     --------------------------
	.section	.nv.shared.reserved.0,"aw",@nobits
	.weak		__nv_reservedSMEM_offset_0_alias
	.size		__nv_reservedSMEM_offset_0_alias, 0, 64
	.other		__nv_reservedSMEM_offset_0_alias,@"STO_CUDA_RESERVED_SHARED STV_DEFAULT"
__nv_reservedSMEM_offset_0_alias:
	.zero		0
	.zero		64


//--------------------- .nv.constant0._Z8map_tileP6uchar4S0_iiii --------------------------
	.section	.nv.constant0._Z8map_tileP6uchar4S0_iiii,"a",@progbits
	.sectionflags	@""
	.align	4
.nv.constant0._Z8map_tileP6uchar4S0_iiii:
	.zero		928


//--------------------- SYMBOLS --------------------------

	.type		.nv.reservedSmem.offset0,@object
	.size		.nv.reservedSmem.offset0,0x4
